	.headerflags	@"EF_CUDA_TEXMODE_UNIFIED EF_CUDA_64BIT_ADDRESS EF_CUDA_ACCELERATORS EF_CUDA_SM90 EF_CUDA_VIRTUAL_SM(EF_CUDA_SM90)"
	.elftype	@"ET_EXEC"


//--------------------- .nv.info                  --------------------------
	.section	.nv.info,"",@"SHT_CUDA_INFO"
	.align	4


	//----- nvinfo : EIATTR_REGCOUNT
	.align		4
        /*0000*/ 	.byte	0x04, 0x2f
        /*0002*/ 	.short	(.L_3 - .L_2)
	.align		4
.L_2:
        /*0004*/ 	.word	index@(triton_poi_fused__native_batch_norm_legit_no_training_silu_18)
        /*0008*/ 	.word	0x00000020


	//----- nvinfo : EIATTR_MIN_STACK_SIZE
	.align		4
.L_3:
        /*000c*/ 	.byte	0x04, 0x12
        /*000e*/ 	.short	(.L_5 - .L_4)
	.align		4
.L_4:
        /*0010*/ 	.word	index@(triton_poi_fused__native_batch_norm_legit_no_training_silu_18)
        /*0014*/ 	.word	0x00000000


	//----- nvinfo : EIATTR_FRAME_SIZE
	.align		4
.L_5:
        /*0018*/ 	.byte	0x04, 0x11
        /*001a*/ 	.short	(.L_7 - .L_6)
	.align		4
.L_6:
        /*001c*/ 	.word	index@(triton_poi_fused__native_batch_norm_legit_no_training_silu_18)
        /*0020*/ 	.word	0x00000000


	//----- nvinfo : EIATTR_MIN_STACK_SIZE
	.align		4
.L_7:
        /*0024*/ 	.byte	0x04, 0x12
        /*0026*/ 	.short	(.L_9 - .L_8)
	.align		4
.L_8:
        /*0028*/ 	.word	index@(triton_poi_fused__native_batch_norm_legit_no_training_silu_18)
        /*002c*/ 	.word	0x00000000
.L_9:


//--------------------- .nv.info.triton_poi_fused__native_batch_norm_legit_no_training_silu_18 --------------------------
	.section	.nv.info.triton_poi_fused__native_batch_norm_legit_no_training_silu_18,"",@"SHT_CUDA_INFO"
	.sectionflags	@""
	.align	4


	//----- nvinfo : EIATTR_CUDA_API_VERSION
	.align		4
        /*0000*/ 	.byte	0x04, 0x37
        /*0002*/ 	.short	(.L_11 - .L_10)
.L_10:
        /*0004*/ 	.word	0x0000007c


	//----- nvinfo : EIATTR_KPARAM_INFO
	.align		4
.L_11:
        /*0008*/ 	.byte	0x04, 0x17
        /*000a*/ 	.short	(.L_13 - .L_12)
.L_12:
        /*000c*/ 	.word	0x00000000
        /*0010*/ 	.short	0x0007
        /*0012*/ 	.short	0x0034
        /*0014*/ 	.byte	0x00, 0xf0, 0x11, 0x00


	//----- nvinfo : EIATTR_KPARAM_INFO
	.align		4
.L_13:
        /*0018*/ 	.byte	0x04, 0x17
        /*001a*/ 	.short	(.L_15 - .L_14)
.L_14:
        /*001c*/ 	.word	0x00000000
        /*0020*/ 	.short	0x0006
        /*0022*/ 	.short	0x0030
        /*0024*/ 	.byte	0x00, 0xf0, 0x11, 0x00


	//----- nvinfo : EIATTR_KPARAM_INFO
	.align		4
.L_15:
        /*0028*/ 	.byte	0x04, 0x17
        /*002a*/ 	.short	(.L_17 - .L_16)
.L_16:
        /*002c*/ 	.word	0x00000000
        /*0030*/ 	.short	0x0005
        /*0032*/ 	.short	0x0028
        /*0034*/ 	.byte	0x00, 0xf4, 0x21, 0x00


	//----- nvinfo : EIATTR_KPARAM_INFO
	.align		4
.L_17:
        /*0038*/ 	.byte	0x04, 0x17
        /*003a*/ 	.short	(.L_19 - .L_18)
.L_18:
        /*003c*/ 	.word	0x00000000
        /*0040*/ 	.short	0x0004
        /*0042*/ 	.short	0x0020
        /*0044*/ 	.byte	0x00, 0xf4, 0x21, 0x00


	//----- nvinfo : EIATTR_KPARAM_INFO
	.align		4
.L_19:
        /*0048*/ 	.byte	0x04, 0x17
        /*004a*/ 	.short	(.L_21 - .L_20)
.L_20:
        /*004c*/ 	.word	0x00000000
        /*0050*/ 	.short	0x0003
        /*0052*/ 	.short	0x0018
        /*0054*/ 	.byte	0x00, 0xf4, 0x21, 0x00


	//----- nvinfo : EIATTR_KPARAM_INFO
	.align		4
.L_21:
        /*0058*/ 	.byte	0x04, 0x17
        /*005a*/ 	.short	(.L_23 - .L_22)
.L_22:
        /*005c*/ 	.word	0x00000000
        /*0060*/ 	.short	0x0002
        /*0062*/ 	.short	0x0010
        /*0064*/ 	.byte	0x00, 0xf4, 0x21, 0x00


	//----- nvinfo : EIATTR_KPARAM_INFO
	.align		4
.L_23:
        /*0068*/ 	.byte	0x04, 0x17
        /*006a*/ 	.short	(.L_25 - .L_24)
.L_24:
        /*006c*/ 	.word	0x00000000
        /*0070*/ 	.short	0x0001
        /*0072*/ 	.short	0x0008
        /*0074*/ 	.byte	0x00, 0xf4, 0x21, 0x00


	//----- nvinfo : EIATTR_KPARAM_INFO
	.align		4
.L_25:
        /*0078*/ 	.byte	0x04, 0x17
        /*007a*/ 	.short	(.L_27 - .L_26)
.L_26:
        /*007c*/ 	.word	0x00000000
        /*0080*/ 	.short	0x0000
        /*0082*/ 	.short	0x0000
        /*0084*/ 	.byte	0x00, 0xf4, 0x21, 0x00


	//----- nvinfo : EIATTR_SPARSE_MMA_MASK
	.align		4
.L_27:
        /*0088*/ 	.byte	0x03, 0x50
        /*008a*/ 	.short	0x0000


	//----- nvinfo : EIATTR_MAXREG_COUNT
	.align		4
        /*008c*/ 	.byte	0x03, 0x1b
        /*008e*/ 	.short	0x00ff


	//----- nvinfo : EIATTR_EXIT_INSTR_OFFSETS
	.align		4
        /*0090*/ 	.byte	0x04, 0x1c
        /*0092*/ 	.short	(.L_29 - .L_28)


	//   ....[0]....
.L_28:
        /*0094*/ 	.word	0x00001130


	//   ....[1]....
        /*0098*/ 	.word	0x00001180


	//----- nvinfo : EIATTR_REQNTID
	.align		4
.L_29:
        /*009c*/ 	.byte	0x04, 0x10
        /*009e*/ 	.short	(.L_31 - .L_30)
.L_30:
        /*00a0*/ 	.word	0x00000080
        /*00a4*/ 	.word	0x00000001
        /*00a8*/ 	.word	0x00000001


	//----- nvinfo : EIATTR_CBANK_PARAM_SIZE
	.align		4
.L_31:
        /*00ac*/ 	.byte	0x03, 0x19
        /*00ae*/ 	.short	0x0038


	//----- nvinfo : EIATTR_PARAM_CBANK
	.align		4
        /*00b0*/ 	.byte	0x04, 0x0a
        /*00b2*/ 	.short	(.L_33 - .L_32)
	.align		4
.L_32:
        /*00b4*/ 	.word	index@(.nv.constant0.triton_poi_fused__native_batch_norm_legit_no_training_silu_18)
        /*00b8*/ 	.short	0x0210
        /*00ba*/ 	.short	0x0038


	//----- nvinfo : EIATTR_SW_WAR
	.align		4
.L_33:
        /*00bc*/ 	.byte	0x04, 0x36
        /*00be*/ 	.short	(.L_35 - .L_34)
.L_34:
        /*00c0*/ 	.word	0x00000008
.L_35:


//--------------------- .nv.callgraph             --------------------------
	.section	.nv.callgraph,"",@"SHT_CUDA_CALLGRAPH"
	.align	4
	.sectionentsize	8
	.align		4
        /*0000*/ 	.word	0x00000000
	.align		4
        /*0004*/ 	.word	0xffffffff
	.align		4
        /*0008*/ 	.word	0x00000000
	.align		4
        /*000c*/ 	.word	0xfffffffe
	.align		4
        /*0010*/ 	.word	0x00000000
	.align		4
        /*0014*/ 	.word	0xfffffffd
	.align		4
        /*0018*/ 	.word	0x00000000
	.align		4
        /*001c*/ 	.word	0xfffffffc


//--------------------- .nv.constant4             --------------------------
	.section	.nv.constant4,"a",@progbits
	.align	8
	.align		8
.nv.constant4:
        /*0000*/ 	.dword	_$_str
	.align		8
        /*0008*/ 	.dword	_$_str_$_2


//--------------------- .text.triton_poi_fused__native_batch_norm_legit_no_training_silu_18 --------------------------
	.section	.text.triton_poi_fused__native_batch_norm_legit_no_training_silu_18,"ax",@progbits
	.sectionflags	@"SHF_BARRIERS=1"
	.align	128
        .global         triton_poi_fused__native_batch_norm_legit_no_training_silu_18
        .type           triton_poi_fused__native_batch_norm_legit_no_training_silu_18,@function
        .size           triton_poi_fused__native_batch_norm_legit_no_training_silu_18,(.L_x_1 - triton_poi_fused__native_batch_norm_legit_no_training_silu_18)
        .other          triton_poi_fused__native_batch_norm_legit_no_training_silu_18,@"STO_CUDA_ENTRY STV_DEFAULT"
triton_poi_fused__native_batch_norm_legit_no_training_silu_18:
.text.triton_poi_fused__native_batch_norm_legit_no_training_silu_18:
[----:B------:R-:W0:Y:S01]  /*0000*/  LDC R1, c[0x0][0x28] ;  /* 0x00000a00ff017b82 */ /* 0x000e220000000800 */
[----:B------:R-:W1:Y:S07]  /*0010*/  S2R R0, SR_CTAID.X ;  /* 0x0000000000007919 */ /* 0x000e6e0000002500 */
[----:B------:R-:W2:Y:S01]  /*0020*/  LDC.64 R12, c[0x0][0x220] ;  /* 0x00008800ff0c7b82 */ /* 0x000ea20000000a00 */
[----:B------:R-:W-:Y:S02]  /*0030*/  CS2R R4, SRZ ;  /* 0x0000000000047805 */ /* 0x000fe4000001ff00 */
[----:B------:R-:W-:Y:S01]  /*0040*/  CS2R R6, SRZ ;  /* 0x0000000000067805 */ /* 0x000fe2000001ff00 */
[----:B------:R-:W3:Y:S01]  /*0050*/  S2R R2, SR_TID.X ;  /* 0x0000000000027919 */ /* 0x000ee20000002100 */
[----:B------:R-:W-:Y:S01]  /*0060*/  ULDC.64 UR6, c[0x0][0x208] ;  /* 0x0000820000067ab9 */ /* 0x000fe20000000a00 */
[----:B------:R-:W4:Y:S02]  /*0070*/  S2R R3, SR_CTAID.Y ;  /* 0x0000000000037919 */ /* 0x000f240000002600 */
[----:B------:R-:W5:Y:S08]  /*0080*/  LDC.64 R24, c[0x0][0x210] ;  /* 0x00008400ff187b82 */ /* 0x000f700000000a00 */
[----:B------:R-:W5:Y:S01]  /*0090*/  LDC.64 R28, c[0x0][0x218] ;  /* 0x00008600ff1c7b82 */ /* 0x000f620000000a00 */
[----:B-1----:R-:W-:-:S02]  /*00a0*/  SHF.L.U32 R0, R0, 0x5, RZ ;  /* 0x0000000500007819 */ /* 0x002fc400000006ff */
[----:B---3--:R-:W-:-:S04]  /*00b0*/  SHF.L.U32 R23, R2, 0x2, RZ ;  /* 0x0000000202177819 */ /* 0x008fc800000006ff */
[----:B------:R-:W-:-:S04]  /*00c0*/  LOP3.LUT R20, R0, 0x1c, R23, 0xf8, !PT ;  /* 0x0000001c00147812 */ /* 0x000fc800078ef817 */
[C---:B------:R-:W-:Y:S01]  /*00d0*/  ISETP.GE.AND P3, PT, R20.reuse, 0x40, PT ;  /* 0x000000401400780c */ /* 0x040fe20003f66270 */
[----:B--2---:R-:W-:-:S12]  /*00e0*/  IMAD.WIDE R12, R20, 0x4, R12 ;  /* 0x00000004140c7825 */ /* 0x004fd800078e020c */
[----:B------:R1:W2:Y:S01]  /*00f0*/  @!P3 LDG.E.EL.128 R4, desc[UR6][R12.64] ;  /* 0x000000060c04b981 */ /* 0x0002a2000c2e1d00 */
[----:B------:R-:W-:Y:S02]  /*0100*/  SHF.R.U32.HI R9, RZ, 0x3, R2 ;  /* 0x00000003ff097819 */ /* 0x000fe40000011602 */
[----:B------:R-:W-:Y:S02]  /*0110*/  CS2R R10, SRZ ;  /* 0x00000000000a7805 */ /* 0x000fe4000001ff00 */
[----:B----4-:R-:W-:Y:S01]  /*0120*/  SHF.L.U32 R8, R3, 0x5, RZ ;  /* 0x0000000503087819 */ /* 0x010fe200000006ff */
[----:B0----5:R-:W-:Y:S01]  /*0130*/  IMAD.WIDE R28, R20, 0x4, R28 ;  /* 0x00000004141c7825 */ /* 0x021fe200078e021c */
[----:B------:R-:W-:-:S04]  /*0140*/  SGXT.U32 R9, R9, 0x4 ;  /* 0x000000040909781a */ /* 0x000fc80000000000 */
[----:B------:R-:W-:Y:S02]  /*0150*/  LOP3.LUT R15, R8, 0x10, R9, 0xfe, !PT ;  /* 0x00000010080f7812 */ /* 0x000fe400078efe09 */
[----:B-1----:R-:W-:Y:S02]  /*0160*/  CS2R R12, SRZ ;  /* 0x00000000000c7805 */ /* 0x002fe4000001ff00 */
[----:B------:R-:W-:Y:S02]  /*0170*/  LOP3.LUT R17, R8, R9, RZ, 0xfc, !PT ;  /* 0x0000000908117212 */ /* 0x000fe400078efcff */
[----:B------:R-:W-:Y:S02]  /*0180*/  CS2R R8, SRZ ;  /* 0x0000000000087805 */ /* 0x000fe4000001ff00 */
[----:B------:R-:W-:Y:S02]  /*0190*/  LEA R27, R15, R20, 0x6 ;  /* 0x000000140f1b7211 */ /* 0x000fe400078e30ff */
[----:B------:R-:W-:-:S02]  /*01a0*/  CS2R R14, SRZ ;  /* 0x00000000000e7805 */ /* 0x000fc4000001ff00 */
[----:B------:R-:W-:Y:S02]  /*01b0*/  LEA R17, R17, R20, 0x6 ;  /* 0x0000001411117211 */ /* 0x000fe400078e30ff */
[----:B------:R-:W-:Y:S01]  /*01c0*/  CS2R R18, SRZ ;  /* 0x0000000000127805 */ /* 0x000fe2000001ff00 */
[--C-:B------:R-:W-:Y:S01]  /*01d0*/  IMAD.WIDE R26, R27, 0x4, R24.reuse ;  /* 0x000000041b1a7825 */ /* 0x100fe200078e0218 */
[----:B------:R-:W3:Y:S03]  /*01e0*/  @!P3 LDG.E.EL.128 R12, desc[UR6][R28.64] ;  /* 0x000000061c0cb981 */ /* 0x000ee6000c2e1d00 */
[----:B------:R-:W-:Y:S01]  /*01f0*/  IMAD.WIDE R24, R17, 0x4, R24 ;  /* 0x0000000411187825 */ /* 0x000fe200078e0218 */
[----:B------:R-:W-:Y:S01]  /*0200*/  CS2R R16, SRZ ;  /* 0x0000000000107805 */ /* 0x000fe2000001ff00 */
[----:B------:R-:W3:Y:S05]  /*0210*/  @!P3 LDG.E.EL.128 R8, desc[UR6][R26.64] ;  /* 0x000000061a08b981 */ /* 0x000eea000c2e1d00 */
[----:B------:R0:W4:Y:S02]  /*0220*/  @!P3 LDG.E.EL.128 R16, desc[UR6][R24.64] ;  /* 0x000000061810b981 */ /* 0x000124000c2e1d00 */
[----:B0-----:R-:W0:Y:S01]  /*0230*/  LDC.64 R24, c[0x0][0x228] ;  /* 0x00008a00ff187b82 */ /* 0x001e220000000a00 */
[----:B--2---:R-:W-:-:S04]  /*0240*/  FADD R4, R4, 0.0010000000474974513054 ;  /* 0x3a83126f04047421 */ /* 0x004fc80000000000 */
[----:B------:R-:W1:Y:S01]  /*0250*/  MUFU.SQRT R22, R4 ;  /* 0x0000000400167308 */ /* 0x000e620000002000 */
[----:B------:R-:W-:Y:S01]  /*0260*/  FADD R5, R5, 0.0010000000474974513054 ;  /* 0x3a83126f05057421 */ /* 0x000fe20000000000 */
[----:B------:R-:W-:-:S06]  /*0270*/  FADD R6, R6, 0.0010000000474974513054 ;  /* 0x3a83126f06067421 */ /* 0x000fcc0000000000 */
[----:B------:R-:W2:Y:S08]  /*0280*/  MUFU.SQRT R5, R5 ;  /* 0x0000000500057308 */ /* 0x000eb00000002000 */
[----:B------:R-:W5:Y:S01]  /*0290*/  MUFU.SQRT R26, R6 ;  /* 0x00000006001a7308 */ /* 0x000f620000002000 */
[C---:B-1----:R-:W-:Y:S02]  /*02a0*/  FSETP.GT.AND P0, PT, R22.reuse, 8.50705917302346158658e+37, PT ;  /* 0x7e8000001600780b */ /* 0x042fe40003f04000 */
[----:B------:R-:W-:-:S02]  /*02b0*/  FSETP.GEU.AND P4, PT, R22, 1.175494350822287508e-38, PT ;  /* 0x008000001600780b */ /* 0x000fc40003f8e000 */
[C---:B--2---:R-:W-:Y:S02]  /*02c0*/  FSETP.GT.AND P1, PT, R5.reuse, 8.50705917302346158658e+37, PT ;  /* 0x7e8000000500780b */ /* 0x044fe40003f24000 */
[----:B------:R-:W-:-:S07]  /*02d0*/  FSETP.GEU.AND P5, PT, R5, 1.175494350822287508e-38, PT ;  /* 0x008000000500780b */ /* 0x000fce0003fae000 */
[----:B------:R-:W-:Y:S01]  /*02e0*/  @P0 FMUL R22, R22, 0.25 ;  /* 0x3e80000016160820 */ /* 0x000fe20000400000 */
[C---:B-----5:R-:W-:Y:S02]  /*02f0*/  FSETP.GT.AND P2, PT, R26.reuse, 8.50705917302346158658e+37, PT ;  /* 0x7e8000001a00780b */ /* 0x060fe40003f44000 */
[----:B------:R-:W-:Y:S01]  /*0300*/  FSETP.GEU.AND P6, PT, R26, 1.175494350822287508e-38, PT ;  /* 0x008000001a00780b */ /* 0x000fe20003fce000 */
[----:B------:R-:W-:Y:S01]  /*0310*/  @!P4 FMUL R22, R22, 16777216 ;  /* 0x4b8000001616c820 */ /* 0x000fe20000400000 */
[----:B------:R-:W-:Y:S01]  /*0320*/  HFMA2.MMA R4, -RZ, RZ, 1.625, 0 ;  /* 0x3e800000ff047435 */ /* 0x000fe200000001ff */
[----:B------:R-:W-:-:S04]  /*0330*/  @P1 FMUL R5, R5, 0.25 ;  /* 0x3e80000005051820 */ /* 0x000fc80000400000 */
[----:B------:R-:W1:Y:S01]  /*0340*/  MUFU.RCP R22, R22 ;  /* 0x0000001600167308 */ /* 0x000e620000001000 */
[----:B------:R-:W-:-:S03]  /*0350*/  @!P5 FMUL R5, R5, 16777216 ;  /* 0x4b8000000505d820 */ /* 0x000fc60000400000 */
[----:B------:R-:W-:Y:S01]  /*0360*/  @P2 FMUL R26, R26, 0.25 ;  /* 0x3e8000001a1a2820 */ /* 0x000fe20000400000 */
[----:B------:R-:W-:Y:S01]  /*0370*/  FSEL R27, R4, 1, P0 ;  /* 0x3f800000041b7808 */ /* 0x000fe20000000000 */
[----:B---3--:R-:W-:Y:S01]  /*0380*/  FADD R8, -R12, R8 ;  /* 0x000000080c087221 */ /* 0x008fe20000000100 */
[C---:B----4-:R-:W-:Y:S01]  /*0390*/  FADD R6, -R13.reuse, R17 ;  /* 0x000000110d067221 */ /* 0x050fe20000000100 */
[----:B------:R-:W-:Y:S01]  /*03a0*/  @!P6 FMUL R26, R26, 16777216 ;  /* 0x4b8000001a1ae820 */ /* 0x000fe20000400000 */
[----:B------:R-:W-:Y:S01]  /*03b0*/  FADD R12, -R12, R16 ;  /* 0x000000100c0c7221 */ /* 0x000fe20000000100 */
[----:B------:R-:W2:Y:S01]  /*03c0*/  MUFU.RCP R5, R5 ;  /* 0x0000000500057308 */ /* 0x000ea20000001000 */
[----:B------:R-:W3:Y:S01]  /*03d0*/  LDC.64 R16, c[0x0][0x230] ;  /* 0x00008c00ff107b82 */ /* 0x000ee20000000a00 */
[----:B------:R-:W-:Y:S01]  /*03e0*/  FADD R21, -R13, R9 ;  /* 0x000000090d157221 */ /* 0x000fe20000000100 */
[----:B------:R-:W-:-:S05]  /*03f0*/  @!P4 FMUL R27, R27, 16777216 ;  /* 0x4b8000001b1bc820 */ /* 0x000fca0000400000 */
[----:B------:R-:W4:Y:S01]  /*0400*/  MUFU.RCP R9, R26 ;  /* 0x0000001a00097308 */ /* 0x000f220000001000 */
[----:B-1----:R-:W-:Y:S01]  /*0410*/  FMUL R13, R22, R27 ;  /* 0x0000001b160d7220 */ /* 0x002fe20000400000 */
[C---:B------:R-:W-:Y:S02]  /*0420*/  FSEL R22, R4.reuse, 1, P1 ;  /* 0x3f80000004167808 */ /* 0x040fe40000800000 */
[----:B------:R-:W-:-:S03]  /*0430*/  FSEL R28, R4, 1, P2 ;  /* 0x3f800000041c7808 */ /* 0x000fc60001000000 */
[----:B------:R-:W-:Y:S02]  /*0440*/  @!P5 FMUL R22, R22, 16777216 ;  /* 0x4b8000001616d820 */ /* 0x000fe40000400000 */
[----:B------:R-:W-:Y:S02]  /*0450*/  @!P6 FMUL R28, R28, 16777216 ;  /* 0x4b8000001c1ce820 */ /* 0x000fe40000400000 */
[----:B--2---:R-:W-:Y:S02]  /*0460*/  FMUL R22, R5, R22 ;  /* 0x0000001605167220 */ /* 0x004fe40000400000 */
[----:B----4-:R-:W-:Y:S01]  /*0470*/  FMUL R5, R9, R28 ;  /* 0x0000001c09057220 */ /* 0x010fe20000400000 */
[----:B0-----:R-:W-:Y:S01]  /*0480*/  IMAD.WIDE R28, R20, 0x4, R24 ;  /* 0x00000004141c7825 */ /* 0x001fe200078e0218 */
[----:B------:R-:W-:-:S03]  /*0490*/  LOP3.LUT R25, R0, 0x1c, R23, 0xf8, !PT ;  /* 0x0000001c00197812 */ /* 0x000fc600078ef817 */
[-C--:B------:R-:W-:Y:S01]  /*04a0*/  FMUL R9, R12, R13.reuse ;  /* 0x0000000d0c097220 */ /* 0x080fe20000400000 */
[----:B------:R-:W-:Y:S01]  /*04b0*/  FMUL R13, R8, R13 ;  /* 0x0000000d080d7220 */ /* 0x000fe20000400000 */
[-C--:B------:R-:W-:Y:S01]  /*04c0*/  FMUL R6, R6, R22.reuse ;  /* 0x0000001606067220 */ /* 0x080fe20000400000 */
[----:B------:R-:W-:Y:S01]  /*04d0*/  FMUL R8, R21, R22 ;  /* 0x0000001615087220 */ /* 0x000fe20000400000 */
[----:B---3--:R-:W-:Y:S01]  /*04e0*/  IMAD.WIDE R16, R25, 0x4, R16 ;  /* 0x0000000419107825 */ /* 0x008fe200078e0210 */
[----:B------:R-:W-:Y:S02]  /*04f0*/  CS2R R20, SRZ ;  /* 0x0000000000147805 */ /* 0x000fe4000001ff00 */
[----:B------:R-:W-:Y:S02]  /*0500*/  CS2R R22, SRZ ;  /* 0x0000000000167805 */ /* 0x000fe4000001ff00 */
[----:B------:R-:W-:Y:S02]  /*0510*/  CS2R R24, SRZ ;  /* 0x0000000000187805 */ /* 0x000fe4000001ff00 */
[----:B------:R-:W-:-:S02]  /*0520*/  CS2R R26, SRZ ;  /* 0x00000000001a7805 */ /* 0x000fc4000001ff00 */
[----:B------:R-:W2:Y:S04]  /*0530*/  @!P3 LDG.E.EL.128 R20, desc[UR6][R28.64] ;  /* 0x000000061c14b981 */ /* 0x000ea8000c2e1d00 */
[----:B------:R-:W2:Y:S01]  /*0540*/  @!P3 LDG.E.EL.128 R24, desc[UR6][R16.64] ;  /* 0x000000061018b981 */ /* 0x000ea2000c2e1d00 */
[----:B------:R-:W-:-:S04]  /*0550*/  FADD R7, R7, 0.0010000000474974513054 ;  /* 0x3a83126f07077421 */ /* 0x000fc80000000000 */
[----:B------:R-:W0:Y:S02]  /*0560*/  MUFU.SQRT R12, R7 ;  /* 0x00000007000c7308 */ /* 0x000e240000002000 */
[C---:B0-----:R-:W-:Y:S02]  /*0570*/  FSETP.GT.AND P0, PT, R12.reuse, 8.50705917302346158658e+37, PT ;  /* 0x7e8000000c00780b */ /* 0x041fe40003f04000 */
[----:B------:R-:W-:-:S11]  /*0580*/  FSETP.GEU.AND P1, PT, R12, 1.175494350822287508e-38, PT ;  /* 0x008000000c00780b */ /* 0x000fd60003f2e000 */
[----:B------:R-:W-:-:S04]  /*0590*/  @P0 FMUL R12, R12, 0.25 ;  /* 0x3e8000000c0c0820 */ /* 0x000fc80000400000 */
[----:B------:R-:W-:Y:S01]  /*05a0*/  @!P1 FMUL R12, R12, 16777216 ;  /* 0x4b8000000c0c9820 */ /* 0x000fe20000400000 */
[C---:B------:R-:W-:Y:S01]  /*05b0*/  FADD R19, -R15.reuse, R19 ;  /* 0x000000130f137221 */ /* 0x040fe20000000100 */
[----:B------:R-:W-:Y:S01]  /*05c0*/  FADD R11, -R15, R11 ;  /* 0x0000000b0f0b7221 */ /* 0x000fe20000000100 */
[----:B------:R-:W0:Y:S01]  /*05d0*/  S2UR UR5, SR_CgaCtaId ;  /* 0x00000000000579c3 */ /* 0x000e220000008800 */
[----:B------:R-:W-:Y:S02]  /*05e0*/  UMOV UR4, 0x400 ;  /* 0x0000040000047882 */ /* 0x000fe40000000000 */
[----:B0-----:R-:W-:Y:S01]  /*05f0*/  UPRMT UR4, UR5, 0x654, UR4 ;  /* 0x0000065405047896 */ /* 0x001fe20008000004 */
[-CC-:B--2---:R-:W-:Y:S01]  /*0600*/  FFMA R9, R9, R20.reuse, R24.reuse ;  /* 0x0000001409097223 */ /* 0x184fe20000000018 */
[----:B------:R-:W-:Y:S01]  /*0610*/  FFMA R13, R13, R20, R24 ;  /* 0x000000140d0d7223 */ /* 0x000fe20000000018 */
[----:B------:R-:W-:-:S04]  /*0620*/  FADD R20, -R14, R18 ;  /* 0x000000120e147221 */ /* 0x000fc80000000100 */
[----:B------:R-:W-:Y:S01]  /*0630*/  FMUL R17, R20, R5 ;  /* 0x0000000514117220 */ /* 0x000fe20000400000 */
[----:B------:R-:W-:Y:S01]  /*0640*/  FFMA R7, R6, R21, R25 ;  /* 0x0000001506077223 */ /* 0x000fe20000000019 */
[----:B------:R-:W-:Y:S02]  /*0650*/  FADD R24, RZ, -R9 ;  /* 0x80000009ff187221 */ /* 0x000fe40000000000 */
[----:B------:R-:W-:Y:S02]  /*0660*/  FFMA R6, R17, R22, R26 ;  /* 0x0000001611067223 */ /* 0x000fe4000000001a */
[----:B------:R-:W0:Y:S01]  /*0670*/  MUFU.RCP R17, R12 ;  /* 0x0000000c00117308 */ /* 0x000e220000001000 */
[----:B------:R-:W-:Y:S01]  /*0680*/  FMUL R18, R24, 1.4426950216293334961 ;  /* 0x3fb8aa3b18127820 */ /* 0x000fe20000400000 */
[----:B------:R-:W-:Y:S01]  /*0690*/  FADD R16, RZ, -R7 ;  /* 0x80000007ff107221 */ /* 0x000fe20000000000 */
[----:B------:R-:W-:Y:S01]  /*06a0*/  FSEL R24, R4, 1, P0 ;  /* 0x3f80000004187808 */ /* 0x000fe20000000000 */
[----:B------:R-:W-:-:S02]  /*06b0*/  FADD R20, -R14, R10 ;  /* 0x0000000a0e147221 */ /* 0x000fc40000000100 */
[----:B------:R-:W-:Y:S01]  /*06c0*/  FSETP.GEU.AND P3, PT, R18, -126, PT ;  /* 0xc2fc00001200780b */ /* 0x000fe20003f6e000 */
[----:B------:R-:W-:Y:S01]  /*06d0*/  FMUL R16, R16, 1.4426950216293334961 ;  /* 0x3fb8aa3b10107820 */ /* 0x000fe20000400000 */
[----:B------:R-:W-:Y:S01]  /*06e0*/  @!P1 FMUL R24, R24, 16777216 ;  /* 0x4b80000018189820 */ /* 0x000fe20000400000 */
[----:B------:R-:W-:Y:S01]  /*06f0*/  FADD R14, RZ, -R6 ;  /* 0x80000006ff0e7221 */ /* 0x000fe20000000000 */
[----:B------:R-:W-:Y:S02]  /*0700*/  FMUL R5, R20, R5 ;  /* 0x0000000514057220 */ /* 0x000fe40000400000 */
[----:B------:R-:W-:Y:S01]  /*0710*/  FSETP.GEU.AND P4, PT, R16, -126, PT ;  /* 0xc2fc00001000780b */ /* 0x000fe20003f8e000 */
[----:B------:R-:W-:Y:S01]  /*0720*/  FMUL R14, R14, 1.4426950216293334961 ;  /* 0x3fb8aa3b0e0e7820 */ /* 0x000fe20000400000 */
[----:B0-----:R-:W-:Y:S01]  /*0730*/  FMUL R20, R17, R24 ;  /* 0x0000001811147220 */ /* 0x001fe20000400000 */
[----:B------:R-:W-:Y:S01]  /*0740*/  FFMA R8, R8, R21, R25 ;  /* 0x0000001508087223 */ /* 0x000fe20000000019 */
[----:B------:R-:W-:-:S02]  /*0750*/  FADD R21, RZ, -R13 ;  /* 0x8000000dff157221 */ /* 0x000fc40000000000 */
[----:B------:R-:W-:Y:S01]  /*0760*/  FMUL R24, R19, R20 ;  /* 0x0000001413187220 */ /* 0x000fe20000400000 */
[----:B------:R-:W-:Y:S01]  /*0770*/  @!P3 FMUL R18, R18, 0.5 ;  /* 0x3f0000001212b820 */ /* 0x000fe20000400000 */
[----:B------:R-:W-:Y:S01]  /*0780*/  FSETP.GEU.AND P5, PT, R14, -126, PT ;  /* 0xc2fc00000e00780b */ /* 0x000fe20003fae000 */
[----:B------:R-:W-:Y:S01]  /*0790*/  FFMA R22, R5, R22, R26 ;  /* 0x0000001605167223 */ /* 0x000fe2000000001a */
[----:B------:R-:W-:Y:S01]  /*07a0*/  FADD R17, RZ, -R8 ;  /* 0x80000008ff117221 */ /* 0x000fe20000000000 */
[-C--:B------:R-:W-:Y:S01]  /*07b0*/  FFMA R5, R24, R23.reuse, R27 ;  /* 0x0000001718057223 */ /* 0x080fe2000000001b */
[----:B------:R-:W-:Y:S01]  /*07c0*/  FMUL R20, R11, R20 ;  /* 0x000000140b147220 */ /* 0x000fe20000400000 */
[----:B------:R-:W0:Y:S01]  /*07d0*/  MUFU.EX2 R10, R18 ;  /* 0x00000012000a7308 */ /* 0x000e220000000800 */
[----:B------:R-:W-:Y:S01]  /*07e0*/  FMUL R12, R21, 1.4426950216293334961 ;  /* 0x3fb8aa3b150c7820 */ /* 0x000fe20000400000 */
[----:B------:R-:W-:Y:S01]  /*07f0*/  FMUL R17, R17, 1.4426950216293334961 ;  /* 0x3fb8aa3b11117820 */ /* 0x000fe20000400000 */
[----:B------:R-:W-:Y:S01]  /*0800*/  @!P4 FMUL R16, R16, 0.5 ;  /* 0x3f0000001010c820 */ /* 0x000fe20000400000 */
[----:B------:R-:W-:Y:S01]  /*0810*/  FADD R11, RZ, -R5 ;  /* 0x80000005ff0b7221 */ /* 0x000fe20000000000 */
[----:B------:R-:W-:Y:S01]  /*0820*/  FFMA R23, R20, R23, R27 ;  /* 0x0000001714177223 */ /* 0x000fe2000000001b */
[----:B------:R-:W-:Y:S01]  /*0830*/  FSETP.GEU.AND P6, PT, R12, -126, PT ;  /* 0xc2fc00000c00780b */ /* 0x000fe20003fce000 */
[----:B------:R-:W-:Y:S01]  /*0840*/  FADD R15, RZ, -R22 ;  /* 0x80000016ff0f7221 */ /* 0x000fe20000000000 */
[----:B------:R-:W-:Y:S01]  /*0850*/  FSETP.GEU.AND P0, PT, R17, -126, PT ;  /* 0xc2fc00001100780b */ /* 0x000fe20003f0e000 */
[----:B------:R-:W-:Y:S01]  /*0860*/  FMUL R26, R11, 1.4426950216293334961 ;  /* 0x3fb8aa3b0b1a7820 */ /* 0x000fe20000400000 */
[----:B------:R-:W-:Y:S01]  /*0870*/  FADD R11, RZ, -R23 ;  /* 0x80000017ff0b7221 */ /* 0x000fe20000000000 */
[----:B------:R-:W1:Y:S01]  /*0880*/  MUFU.EX2 R16, R16 ;  /* 0x0000001000107308 */ /* 0x000e620000000800 */
[----:B------:R-:W-:Y:S01]  /*0890*/  FMUL R15, R15, 1.4426950216293334961 ;  /* 0x3fb8aa3b0f0f7820 */ /* 0x000fe20000400000 */
[----:B------:R-:W-:Y:S01]  /*08a0*/  @!P5 FMUL R14, R14, 0.5 ;  /* 0x3f0000000e0ed820 */ /* 0x000fe20000400000 */
[----:B------:R-:W-:Y:S01]  /*08b0*/  FMUL R11, R11, 1.4426950216293334961 ;  /* 0x3fb8aa3b0b0b7820 */ /* 0x000fe20000400000 */
[----:B------:R-:W-:Y:S01]  /*08c0*/  FSETP.GEU.AND P2, PT, R26, -126, PT ;  /* 0xc2fc00001a00780b */ /* 0x000fe20003f4e000 */
[----:B0-----:R-:W-:Y:S01]  /*08d0*/  @!P3 FMUL R10, R10, R10 ;  /* 0x0000000a0a0ab220 */ /* 0x001fe20000400000 */
[----:B------:R-:W-:-:S02]  /*08e0*/  FSETP.GEU.AND P1, PT, R15, -126, PT ;  /* 0xc2fc00000f00780b */ /* 0x000fc40003f2e000 */
[----:B------:R-:W0:Y:S01]  /*08f0*/  MUFU.EX2 R14, R14 ;  /* 0x0000000e000e7308 */ /* 0x000e220000000800 */
[----:B------:R-:W-:Y:S01]  /*0900*/  FSETP.GEU.AND P3, PT, R11, -126, PT ;  /* 0xc2fc00000b00780b */ /* 0x000fe20003f6e000 */
[----:B------:R-:W-:Y:S01]  /*0910*/  @!P6 FMUL R12, R12, 0.5 ;  /* 0x3f0000000c0ce820 */ /* 0x000fe20000400000 */
[----:B------:R-:W-:Y:S01]  /*0920*/  @!P0 FMUL R17, R17, 0.5 ;  /* 0x3f00000011118820 */ /* 0x000fe20000400000 */
[----:B-1----:R-:W-:-:S04]  /*0930*/  @!P4 FMUL R16, R16, R16 ;  /* 0x000000101010c220 */ /* 0x002fc80000400000 */
[----:B------:R-:W1:Y:S01]  /*0940*/  MUFU.EX2 R12, R12 ;  /* 0x0000000c000c7308 */ /* 0x000e620000000800 */
[----:B------:R-:W-:Y:S02]  /*0950*/  @!P2 FMUL R26, R26, 0.5 ;  /* 0x3f0000001a1aa820 */ /* 0x000fe40000400000 */
[----:B------:R-:W-:Y:S01]  /*0960*/  @!P1 FMUL R15, R15, 0.5 ;  /* 0x3f0000000f0f9820 */ /* 0x000fe20000400000 */
[----:B------:R-:W-:-:S04]  /*0970*/  FADD R16, R16, 1 ;  /* 0x3f80000010107421 */ /* 0x000fc80000000000 */
[----:B------:R-:W2:Y:S01]  /*0980*/  MUFU.EX2 R17, R17 ;  /* 0x0000001100117308 */ /* 0x000ea20000000800 */
[----:B------:R-:W-:Y:S01]  /*0990*/  @!P3 FMUL R11, R11, 0.5 ;  /* 0x3f0000000b0bb820 */ /* 0x000fe20000400000 */
[----:B0-----:R-:W-:Y:S01]  /*09a0*/  @!P5 FMUL R14, R14, R14 ;  /* 0x0000000e0e0ed220 */ /* 0x001fe20000400000 */
[----:B------:R-:W-:Y:S01]  /*09b0*/  FSETP.GT.AND P5, PT, R16, 8.50705917302346158658e+37, PT ;  /* 0x7e8000001000780b */ /* 0x000fe20003fa4000 */
[----:B------:R-:W-:-:S04]  /*09c0*/  FADD R21, R10, 1 ;  /* 0x3f8000000a157421 */ /* 0x000fc80000000000 */
[----:B------:R-:W0:Y:S01]  /*09d0*/  MUFU.EX2 R18, R15 ;  /* 0x0000000f00127308 */ /* 0x000e220000000800 */
[----:B------:R-:W-:Y:S01]  /*09e0*/  FADD R14, R14, 1 ;  /* 0x3f8000000e0e7421 */ /* 0x000fe20000000000 */
[----:B------:R-:W-:-:S06]  /*09f0*/  FSETP.GT.AND P4, PT, R21, 8.50705917302346158658e+37, PT ;  /* 0x7e8000001500780b */ /* 0x000fcc0003f84000 */
[----:B------:R-:W3:Y:S01]  /*0a00*/  MUFU.EX2 R26, R26 ;  /* 0x0000001a001a7308 */ /* 0x000ee20000000800 */
[----:B-1----:R-:W-:-:S07]  /*0a10*/  @!P6 FMUL R12, R12, R12 ;  /* 0x0000000c0c0ce220 */ /* 0x002fce0000400000 */
[----:B------:R-:W1:Y:S01]  /*0a20*/  MUFU.EX2 R15, R11 ;  /* 0x0000000b000f7308 */ /* 0x000e620000000800 */
[----:B--2---:R-:W-:Y:S01]  /*0a30*/  @!P0 FMUL R17, R17, R17 ;  /* 0x0000001111118220 */ /* 0x004fe20000400000 */
[----:B------:R-:W-:Y:S01]  /*0a40*/  FSETP.GT.AND P6, PT, R14, 8.50705917302346158658e+37, PT ;  /* 0x7e8000000e00780b */ /* 0x000fe20003fc4000 */
[----:B------:R-:W-:Y:S01]  /*0a50*/  FADD R10, R12, 1 ;  /* 0x3f8000000c0a7421 */ /* 0x000fe20000000000 */
[----:B------:R-:W-:Y:S02]  /*0a60*/  SHF.R.U32.HI R19, RZ, 0x3, R2 ;  /* 0x00000003ff137819 */ /* 0x000fe40000011602 */
[----:B------:R-:W-:Y:S01]  /*0a70*/  SHF.L.U32 R24, R2, 0x7, RZ ;  /* 0x0000000702187819 */ /* 0x000fe200000006ff */
[----:B------:R-:W-:Y:S01]  /*0a80*/  FADD R12, R17, 1 ;  /* 0x3f800000110c7421 */ /* 0x000fe20000000000 */
[----:B------:R-:W-:Y:S01]  /*0a90*/  @P5 FMUL R16, R16, 0.25 ;  /* 0x3e80000010105820 */ /* 0x000fe20000400000 */
[----:B------:R-:W-:Y:S02]  /*0aa0*/  SGXT.U32 R19, R19, 0x4 ;  /* 0x000000041313781a */ /* 0x000fe40000000000 */
[----:B------:R-:W-:Y:S01]  /*0ab0*/  LOP3.LUT R24, R24, 0x380, RZ, 0xc0, !PT ;  /* 0x0000038018187812 */ /* 0x000fe200078ec0ff */
[----:B0-----:R-:W-:Y:S01]  /*0ac0*/  @!P1 FMUL R18, R18, R18 ;  /* 0x0000001212129220 */ /* 0x001fe20000400000 */
[----:B------:R-:W-:Y:S01]  /*0ad0*/  FSETP.GT.AND P0, PT, R10, 8.50705917302346158658e+37, PT ;  /* 0x7e8000000a00780b */ /* 0x000fe20003f04000 */
[----:B---3--:R-:W-:Y:S01]  /*0ae0*/  @!P2 FMUL R26, R26, R26 ;  /* 0x0000001a1a1aa220 */ /* 0x008fe20000400000 */
[----:B-1----:R-:W-:Y:S01]  /*0af0*/  @!P3 FMUL R15, R15, R15 ;  /* 0x0000000f0f0fb220 */ /* 0x002fe20000400000 */
[----:B------:R0:W-:Y:S01]  /*0b00*/  MUFU.RCP R20, R16 ;  /* 0x0000001000147308 */ /* 0x0001e20000001000 */
[----:B------:R-:W-:-:S02]  /*0b10*/  FSETP.GT.AND P1, PT, R12, 8.50705917302346158658e+37, PT ;  /* 0x7e8000000c00780b */ /* 0x000fc40003f24000 */
[C---:B------:R-:W-:Y:S02]  /*0b20*/  LOP3.LUT R19, R24.reuse, R19, RZ, 0xfc, !PT ;  /* 0x0000001318137212 */ /* 0x040fe400078efcff */
[C---:B------:R-:W-:Y:S02]  /*0b30*/  LEA.HI R28, R24.reuse, UR4, RZ, 0x1f ;  /* 0x00000004181c7c11 */ /* 0x040fe4000f8ff8ff */
[C---:B------:R-:W-:Y:S02]  /*0b40*/  LOP3.LUT R17, R24.reuse, 0x40, RZ, 0xfc, !PT ;  /* 0x0000004018117812 */ /* 0x040fe400078efcff */
[C---:B0-----:R-:W-:Y:S01]  /*0b50*/  LOP3.LUT R16, R24.reuse, 0x20, RZ, 0xfc, !PT ;  /* 0x0000002018107812 */ /* 0x041fe200078efcff */
[----:B------:R-:W-:Y:S01]  /*0b60*/  @P4 FMUL R21, R21, 0.25 ;  /* 0x3e80000015154820 */ /* 0x000fe20000400000 */
[----:B------:R-:W-:Y:S01]  /*0b70*/  LOP3.LUT R24, R24, 0x60, RZ, 0xfc, !PT ;  /* 0x0000006018187812 */ /* 0x000fe200078efcff */
[----:B------:R-:W-:Y:S01]  /*0b80*/  FADD R26, R26, 1 ;  /* 0x3f8000001a1a7421 */ /* 0x000fe20000000000 */
[----:B------:R-:W-:Y:S01]  /*0b90*/  FADD R15, R15, 1 ;  /* 0x3f8000000f0f7421 */ /* 0x000fe20000000000 */
[----:B------:R-:W-:Y:S01]  /*0ba0*/  FADD R18, R18, 1 ;  /* 0x3f80000012127421 */ /* 0x000fe20000000000 */
[----:B------:R-:W-:Y:S01]  /*0bb0*/  @P6 FMUL R14, R14, 0.25 ;  /* 0x3e8000000e0e6820 */ /* 0x000fe20000400000 */
[----:B------:R-:W-:-:S02]  /*0bc0*/  LEA.HI R25, R24, UR4, RZ, 0x1f ;  /* 0x0000000418197c11 */ /* 0x000fc4000f8ff8ff */
[----:B------:R-:W-:Y:S01]  /*0bd0*/  FSEL R24, R4, 1, P4 ;  /* 0x3f80000004187808 */ /* 0x000fe20002000000 */
[----:B------:R-:W0:Y:S01]  /*0be0*/  MUFU.RCP R21, R21 ;  /* 0x0000001500157308 */ /* 0x000e220000001000 */
[----:B------:R-:W-:Y:S02]  /*0bf0*/  FSETP.GT.AND P3, PT, R26, 8.50705917302346158658e+37, PT ;  /* 0x7e8000001a00780b */ /* 0x000fe40003f64000 */
[----:B------:R-:W-:Y:S02]  /*0c00*/  FSETP.GT.AND P4, PT, R15, 8.50705917302346158658e+37, PT ;  /* 0x7e8000000f00780b */ /* 0x000fe40003f84000 */
[----:B------:R-:W-:Y:S01]  /*0c10*/  FSETP.GT.AND P2, PT, R18, 8.50705917302346158658e+37, PT ;  /* 0x7e8000001200780b */ /* 0x000fe20003f44000 */
[----:B------:R-:W-:Y:S01]  /*0c20*/  @P0 FMUL R10, R10, 0.25 ;  /* 0x3e8000000a0a0820 */ /* 0x000fe20000400000 */
[----:B------:R-:W-:Y:S01]  /*0c30*/  @P1 FMUL R12, R12, 0.25 ;  /* 0x3e8000000c0c1820 */ /* 0x000fe20000400000 */
[----:B------:R-:W1:Y:S01]  /*0c40*/  MUFU.RCP R14, R14 ;  /* 0x0000000e000e7308 */ /* 0x000e620000001000 */
[----:B------:R-:W-:-:S02]  /*0c50*/  LEA R11, R19, R28, 0x2 ;  /* 0x0000001c130b7211 */ /* 0x000fc400078e10ff */
[----:B------:R-:W-:Y:S02]  /*0c60*/  LEA.HI R16, R16, UR4, RZ, 0x1f ;  /* 0x0000000410107c11 */ /* 0x000fe4000f8ff8ff */
[----:B------:R-:W-:Y:S02]  /*0c70*/  LEA.HI R28, R17, UR4, RZ, 0x1f ;  /* 0x00000004111c7c11 */ /* 0x000fe4000f8ff8ff */
[C---:B------:R-:W-:Y:S01]  /*0c80*/  LEA R16, R19.reuse, R16, 0x2 ;  /* 0x0000001013107211 */ /* 0x040fe200078e10ff */
[----:B------:R-:W2:Y:S01]  /*0c90*/  MUFU.RCP R10, R10 ;  /* 0x0000000a000a7308 */ /* 0x000ea20000001000 */
[C---:B------:R-:W-:Y:S01]  /*0ca0*/  LEA R17, R19.reuse, R28, 0x2 ;  /* 0x0000001c13117211 */ /* 0x040fe200078e10ff */
[----:B------:R-:W-:Y:S01]  /*0cb0*/  @P3 FMUL R26, R26, 0.25 ;  /* 0x3e8000001a1a3820 */ /* 0x000fe20000400000 */
[----:B------:R-:W-:Y:S01]  /*0cc0*/  LEA R19, R19, R25, 0x2 ;  /* 0x0000001913137211 */ /* 0x000fe200078e10ff */
[----:B------:R-:W-:Y:S01]  /*0cd0*/  @P4 FMUL R15, R15, 0.25 ;  /* 0x3e8000000f0f4820 */ /* 0x000fe20000400000 */
[----:B------:R-:W-:-:S03]  /*0ce0*/  FSEL R25, R4, 1, P5 ;  /* 0x3f80000004197808 */ /* 0x000fc60002800000 */
[----:B------:R-:W3:Y:S01]  /*0cf0*/  MUFU.RCP R12, R12 ;  /* 0x0000000c000c7308 */ /* 0x000ee20000001000 */
[----:B------:R-:W-:Y:S01]  /*0d00*/  @P2 FMUL R18, R18, 0.25 ;  /* 0x3e80000012122820 */ /* 0x000fe20000400000 */
[----:B------:R-:W-:Y:S01]  /*0d10*/  FSEL R27, R4, 1, P6 ;  /* 0x3f800000041b7808 */ /* 0x000fe20003000000 */
[----:B0-----:R-:W-:Y:S01]  /*0d20*/  FMUL R24, R21, R24 ;  /* 0x0000001815187220 */ /* 0x001fe20000400000 */
[----:B------:R-:W-:-:S04]  /*0d30*/  FMUL R20, R20, R25 ;  /* 0x0000001914147220 */ /* 0x000fc80000400000 */
[----:B------:R-:W0:Y:S01]  /*0d40*/  MUFU.RCP R21, R26 ;  /* 0x0000001a00157308 */ /* 0x000e220000001000 */
[----:B-1----:R-:W-:Y:S01]  /*0d50*/  FMUL R25, R14, R27 ;  /* 0x0000001b0e197220 */ /* 0x002fe20000400000 */
[C---:B------:R-:W-:Y:S02]  /*0d60*/  FSEL R27, R4.reuse, 1, P0 ;  /* 0x3f800000041b7808 */ /* 0x040fe40000000000 */
[----:B------:R-:W-:-:S04]  /*0d70*/  FSEL R29, R4, 1, P1 ;  /* 0x3f800000041d7808 */ /* 0x000fc80000800000 */
[----:B------:R-:W1:Y:S01]  /*0d80*/  MUFU.RCP R15, R15 ;  /* 0x0000000f000f7308 */ /* 0x000e620000001000 */
[----:B--2---:R-:W-:Y:S01]  /*0d90*/  FMUL R10, R10, R27 ;  /* 0x0000001b0a0a7220 */ /* 0x004fe20000400000 */
[----:B---3--:R-:W-:-:S06]  /*0da0*/  FMUL R27, R12, R29 ;  /* 0x0000001d0c1b7220 */ /* 0x008fcc0000400000 */
[----:B------:R-:W2:Y:S01]  /*0db0*/  MUFU.RCP R18, R18 ;  /* 0x0000001200127308 */ /* 0x000ea20000001000 */
[C---:B------:R-:W-:Y:S02]  /*0dc0*/  FSEL R12, R4.reuse, 1, P3 ;  /* 0x3f800000040c7808 */ /* 0x040fe40001800000 */
[C---:B------:R-:W-:Y:S02]  /*0dd0*/  FSEL R14, R4.reuse, 1, P4 ;  /* 0x3f800000040e7808 */ /* 0x040fe40002000000 */
[----:B------:R-:W-:Y:S01]  /*0de0*/  FSEL R29, R4, 1, P2 ;  /* 0x3f800000041d7808 */ /* 0x000fe20001000000 */
[----:B0-----:R-:W-:Y:S01]  /*0df0*/  FMUL R4, R21, R12 ;  /* 0x0000000c15047220 */ /* 0x001fe20000400000 */
[----:B------:R-:W-:Y:S01]  /*0e00*/  FMUL R24, R9, R24 ;  /* 0x0000001809187220 */ /* 0x000fe20000400000 */
[----:B-1----:R-:W-:Y:S01]  /*0e10*/  FMUL R12, R15, R14 ;  /* 0x0000000e0f0c7220 */ /* 0x002fe20000400000 */
[----:B------:R-:W-:Y:S01]  /*0e20*/  FMUL R7, R7, R20 ;  /* 0x0000001407077220 */ /* 0x000fe20000400000 */
[----:B------:R-:W-:Y:S01]  /*0e30*/  FMUL R14, R6, R25 ;  /* 0x00000019060e7220 */ /* 0x000fe20000400000 */
[----:B------:R-:W-:Y:S01]  /*0e40*/  FMUL R27, R8, R27 ;  /* 0x0000001b081b7220 */ /* 0x000fe20000400000 */
[----:B------:R-:W-:Y:S01]  /*0e50*/  FMUL R8, R5, R4 ;  /* 0x0000000405087220 */ /* 0x000fe20000400000 */
[----:B--2---:R-:W-:Y:S01]  /*0e60*/  FMUL R29, R18, R29 ;  /* 0x0000001d121d7220 */ /* 0x004fe20000400000 */
[----:B------:R-:W-:Y:S01]  /*0e70*/  FMUL R18, R13, R10 ;  /* 0x0000000a0d127220 */ /* 0x000fe20000400000 */
[----:B------:R-:W-:Y:S01]  /*0e80*/  STS [R11], R24 ;  /* 0x000000180b007388 */ /* 0x000fe20000000800 */
[----:B------:R-:W-:Y:S01]  /*0e90*/  FMUL R20, R23, R12 ;  /* 0x0000000c17147220 */ /* 0x000fe20000400000 */
[----:B------:R-:W-:-:S02]  /*0ea0*/  FMUL R22, R22, R29 ;  /* 0x0000001d16167220 */ /* 0x000fc40000400000 */
[----:B------:R-:W-:Y:S04]  /*0eb0*/  STS [R16+0x80], R7 ;  /* 0x0000800710007388 */ /* 0x000fe80000000800 */
[----:B------:R-:W-:Y:S04]  /*0ec0*/  STS [R17+0x100], R14 ;  /* 0x0001000e11007388 */ /* 0x000fe80000000800 */
[----:B------:R0:W-:Y:S04]  /*0ed0*/  STS [R19+0x180], R8 ;  /* 0x0001800813007388 */ /* 0x0001e80000000800 */
[----:B------:R1:W-:Y:S04]  /*0ee0*/  STS [R11+0x40], R18 ;  /* 0x000040120b007388 */ /* 0x0003e80000000800 */
[----:B------:R-:W-:Y:S04]  /*0ef0*/  STS [R16+0xc0], R27 ;  /* 0x0000c01b10007388 */ /* 0x000fe80000000800 */
[----:B------:R-:W-:Y:S04]  /*0f00*/  STS [R17+0x140], R22 ;  /* 0x0001401611007388 */ /* 0x000fe80000000800 */
[----:B------:R-:W-:Y:S01]  /*0f10*/  STS [R19+0x1c0], R20 ;  /* 0x0001c01413007388 */ /* 0x000fe20000000800 */
[----:B------:R-:W-:-:S02]  /*0f20*/  SHF.L.U32 R6, R2, 0x1, RZ ;  /* 0x0000000102067819 */ /* 0x000fc400000006ff */
[----:B------:R-:W-:Y:S02]  /*0f30*/  SHF.L.U32 R10, R2, 0x2, RZ ;  /* 0x00000002020a7819 */ /* 0x000fe400000006ff */
[----:B------:R-:W-:Y:S02]  /*0f40*/  LOP3.LUT R6, R6, 0xf0, RZ, 0xc0, !PT ;  /* 0x000000f006067812 */ /* 0x000fe400078ec0ff */
[----:B------:R-:W-:Y:S02]  /*0f50*/  LOP3.LUT R10, R10, 0x1fc, RZ, 0xc0, !PT ;  /* 0x000001fc0a0a7812 */ /* 0x000fe400078ec0ff */
[----:B------:R-:W-:-:S04]  /*0f60*/  IADD3 R5, R6, UR4, RZ ;  /* 0x0000000406057c10 */ /* 0x000fc8000fffe0ff */
[----:B------:R-:W-:Y:S01]  /*0f70*/  LEA R5, R10, R5, 0x2 ;  /* 0x000000050a057211 */ /* 0x000fe200078e10ff */
[----:B------:R-:W-:Y:S01]  /*0f80*/  BAR.SYNC.DEFER_BLOCKING 0x0 ;  /* 0x0000000000007b1d */ /* 0x000fe20000010000 */
[----:B------:R-:W-:Y:S02]  /*0f90*/  SHF.L.U32 R9, R3, 0x5, RZ ;  /* 0x0000000503097819 */ /* 0x000fe400000006ff */
[----:B------:R-:W-:Y:S02]  /*0fa0*/  SHF.L.U32 R12, R2, 0x2, RZ ;  /* 0x00000002020c7819 */ /* 0x000fe400000006ff */
[----:B------:R-:W-:Y:S02]  /*0fb0*/  SHF.R.S32.HI R13, RZ, 0x1a, R3 ;  /* 0x0000001aff0d7819 */ /* 0x000fe40000011403 */
[----:B------:R-:W-:Y:S02]  /*0fc0*/  LOP3.LUT R3, R9, 0x1c, R12, 0xf8, !PT ;  /* 0x0000001c09037812 */ /* 0x000fe400078ef80c */
[----:B------:R-:W-:Y:S01]  /*0fd0*/  SGXT R12, R13, 0x1 ;  /* 0x000000010d0c781a */ /* 0x000fe20000000200 */
[----:B0-----:R-:W0:Y:S01]  /*0fe0*/  LDC.64 R8, c[0x0][0x238] ;  /* 0x00008e00ff087b82 */ /* 0x001e220000000a00 */
[----:B------:R-:W2:Y:S02]  /*0ff0*/  LDS.128 R4, [R5] ;  /* 0x0000000005047984 */ /* 0x000ea40000000c00 */
[----:B------:R-:W-:-:S02]  /*1000*/  LEA.HI R12, R12, R3, RZ, 0xa ;  /* 0x000000030c0c7211 */ /* 0x000fc400078f50ff */
[----:B------:R-:W-:Y:S02]  /*1010*/  SHF.R.U32.HI R15, RZ, 0x3, R2 ;  /* 0x00000003ff0f7819 */ /* 0x000fe40000011602 */
[C---:B------:R-:W-:Y:S02]  /*1020*/  SHF.L.U32 R2, R12.reuse, 0x6, RZ ;  /* 0x000000060c027819 */ /* 0x040fe400000006ff */
[----:B------:R-:W-:Y:S02]  /*1030*/  SGXT.U32 R15, R15, 0x4 ;  /* 0x000000040f0f781a */ /* 0x000fe40000000000 */
[----:B------:R-:W-:Y:S02]  /*1040*/  LOP3.LUT R12, R12, 0xfffffc00, RZ, 0xc0, !PT ;  /* 0xfffffc000c0c7812 */ /* 0x000fe400078ec0ff */
[----:B-1----:R-:W-:Y:S02]  /*1050*/  LOP3.LUT R11, R2, 0xffff0000, RZ, 0xc0, !PT ;  /* 0xffff0000020b7812 */ /* 0x002fe400078ec0ff */
[----:B------:R-:W-:-:S02]  /*1060*/  LOP3.LUT R2, R0, R15, RZ, 0xfc, !PT ;  /* 0x0000000f00027212 */ /* 0x000fc400078efcff */
[----:B------:R-:W-:Y:S02]  /*1070*/  LOP3.LUT R0, R0, 0x10, R15, 0xfe, !PT ;  /* 0x0000001000007812 */ /* 0x000fe400078efe0f */
[----:B------:R-:W-:Y:S02]  /*1080*/  IADD3 R11, R11, R3, -R12 ;  /* 0x000000030b0b7210 */ /* 0x000fe40007ffe80c */
[----:B------:R-:W-:Y:S02]  /*1090*/  LOP3.LUT R13, R10, 0x200, RZ, 0xfc, !PT ;  /* 0x000002000a0d7812 */ /* 0x000fe400078efcff */
[----:B------:R-:W-:Y:S02]  /*10a0*/  ISETP.GE.AND P0, PT, R2, 0x40, PT ;  /* 0x000000400200780c */ /* 0x000fe40003f06270 */
[----:B------:R-:W-:Y:S02]  /*10b0*/  ISETP.GE.AND P1, PT, R0, 0x40, PT ;  /* 0x000000400000780c */ /* 0x000fe40003f26270 */
[----:B------:R-:W-:-:S02]  /*10c0*/  LEA R3, R2, R11, 0xa ;  /* 0x0000000b02037211 */ /* 0x000fc400078e50ff */
[----:B------:R-:W-:-:S03]  /*10d0*/  SHF.R.U32.HI R13, RZ, 0x1, R13 ;  /* 0x00000001ff0d7819 */ /* 0x000fc6000001160d */
[----:B0-----:R-:W-:Y:S01]  /*10e0*/  IMAD.WIDE R2, R3, 0x4, R8 ;  /* 0x0000000403027825 */ /* 0x001fe200078e0208 */
[----:B------:R-:W-:-:S04]  /*10f0*/  LOP3.LUT R13, R13, 0x1f0, RZ, 0xc0, !PT ;  /* 0x000001f00d0d7812 */ /* 0x000fc800078ec0ff */
[----:B------:R-:W-:Y:S01]  /*1100*/  IADD3 R13, R13, UR4, RZ ;  /* 0x000000040d0d7c10 */ /* 0x000fe2000fffe0ff */
[----:B--2---:R0:W-:Y:S03]  /*1110*/  @!P0 STG.E.128 desc[UR6][R2.64], R4 ;  /* 0x0000000402008986 */ /* 0x0041e6000c101d06 */
[----:B------:R-:W-:Y:S01]  /*1120*/  LEA R13, R10, R13, 0x2 ;  /* 0x0000000d0a0d7211 */ /* 0x000fe200078e10ff */
[----:B0-----:R-:W-:Y:S06]  /*1130*/  @P1 EXIT ;  /* 0x000000000000194d */ /* 0x001fec0003800000 */
[----:B------:R-:W0:Y:S01]  /*1140*/  LDS.128 R12, [R13+0x800] ;  /* 0x000800000d0c7984 */ /* 0x000e220000000c00 */
[----:B------:R-:W-:-:S05]  /*1150*/  LEA R11, R0, R11, 0xa ;  /* 0x0000000b000b7211 */ /* 0x000fca00078e50ff */
[----:B------:R-:W-:-:S05]  /*1160*/  IMAD.WIDE R8, R11, 0x4, R8 ;  /* 0x000000040b087825 */ /* 0x000fca00078e0208 */
[----:B0-----:R-:W-:Y:S01]  /*1170*/  STG.E.128 desc[UR6][R8.64], R12 ;  /* 0x0000000c08007986 */ /* 0x001fe2000c101d06 */
[----:B------:R-:W-:Y:S05]  /*1180*/  EXIT ;  /* 0x000000000000794d */ /* 0x000fea0003800000 */
.L_x_0:
[----:B------:R-:W-:-:S00]  /*1190*/  BRA `(.L_x_0) ;  /* 0xfffffffc00fc7947 */ /* 0x000fc0000383ffff */
[----:B------:R-:W-:-:S00]  /*11a0*/  NOP ;  /* 0x0000000000007918 */ /* 0x000fc00000000000 */
        /* <DEDUP_REMOVED lines=13> */
.L_x_1:


//--------------------- .nv.global.init           --------------------------
	.section	.nv.global.init,"aw",@progbits
.nv.global.init:
	.type		_$_str,@object
	.size		_$_str,(_$_str_$_2 - _$_str)
_$_str:
        /*0000*/ 	.byte	0x5f, 0x5f, 0x43, 0x55, 0x44, 0x41, 0x5f, 0x46, 0x54, 0x5a, 0x00
	.type		_$_str_$_2,@object
	.size		_$_str_$_2,(.L_1 - _$_str_$_2)
_$_str_$_2:
        /*000b*/ 	.byte	0x5f, 0x5f, 0x43, 0x55, 0x44, 0x41, 0x5f, 0x50, 0x52, 0x45, 0x43, 0x5f, 0x53, 0x51, 0x52, 0x54
        /*001b*/ 	.byte	0x00
.L_1:


//--------------------- .nv.shared.triton_poi_fused__native_batch_norm_legit_no_training_silu_18 --------------------------
	.section	.nv.shared.triton_poi_fused__native_batch_norm_legit_no_training_silu_18,"aw",@nobits
	.sectionflags	@""
	.align	16
	.zero		1024


//--------------------- .nv.constant0.triton_poi_fused__native_batch_norm_legit_no_training_silu_18 --------------------------
	.section	.nv.constant0.triton_poi_fused__native_batch_norm_legit_no_training_silu_18,"a",@progbits
	.sectionflags	@""
	.align	4
.nv.constant0.triton_poi_fused__native_batch_norm_legit_no_training_silu_18:
	.zero		584
